	.headerflags	@"EF_CUDA_TEXMODE_UNIFIED EF_CUDA_64BIT_ADDRESS EF_CUDA_ACCELERATORS EF_CUDA_SM90 EF_CUDA_VIRTUAL_SM(EF_CUDA_SM90)"
	.elftype	@"ET_EXEC"


//--------------------- .nv.info                  --------------------------
	.section	.nv.info,"",@"SHT_CUDA_INFO"
	.align	4


	//----- nvinfo : EIATTR_REGCOUNT
	.align		4
        /*0000*/ 	.byte	0x04, 0x2f
        /*0002*/ 	.short	(.L_1 - .L_0)
	.align		4
.L_0:
        /*0004*/ 	.word	index@(triton_poi_fused_convolution_relu_8)
        /*0008*/ 	.word	0x00000012


	//----- nvinfo : EIATTR_MIN_STACK_SIZE
	.align		4
.L_1:
        /*000c*/ 	.byte	0x04, 0x12
        /*000e*/ 	.short	(.L_3 - .L_2)
	.align		4
.L_2:
        /*0010*/ 	.word	index@(triton_poi_fused_convolution_relu_8)
        /*0014*/ 	.word	0x00000000


	//----- nvinfo : EIATTR_FRAME_SIZE
	.align		4
.L_3:
        /*0018*/ 	.byte	0x04, 0x11
        /*001a*/ 	.short	(.L_5 - .L_4)
	.align		4
.L_4:
        /*001c*/ 	.word	index@(triton_poi_fused_convolution_relu_8)
        /*0020*/ 	.word	0x00000000


	//----- nvinfo : EIATTR_MIN_STACK_SIZE
	.align		4
.L_5:
        /*0024*/ 	.byte	0x04, 0x12
        /*0026*/ 	.short	(.L_7 - .L_6)
	.align		4
.L_6:
        /*0028*/ 	.word	index@(triton_poi_fused_convolution_relu_8)
        /*002c*/ 	.word	0x00000000
.L_7:


//--------------------- .nv.info.triton_poi_fused_convolution_relu_8 --------------------------
	.section	.nv.info.triton_poi_fused_convolution_relu_8,"",@"SHT_CUDA_INFO"
	.sectionflags	@""
	.align	4


	//----- nvinfo : EIATTR_CUDA_API_VERSION
	.align		4
        /*0000*/ 	.byte	0x04, 0x37
        /*0002*/ 	.short	(.L_9 - .L_8)
.L_8:
        /*0004*/ 	.word	0x0000007c


	//----- nvinfo : EIATTR_KPARAM_INFO
	.align		4
.L_9:
        /*0008*/ 	.byte	0x04, 0x17
        /*000a*/ 	.short	(.L_11 - .L_10)
.L_10:
        /*000c*/ 	.word	0x00000000
        /*0010*/ 	.short	0x0002
        /*0012*/ 	.short	0x0010
        /*0014*/ 	.byte	0x00, 0xf0, 0x11, 0x00


	//----- nvinfo : EIATTR_KPARAM_INFO
	.align		4
.L_11:
        /*0018*/ 	.byte	0x04, 0x17
        /*001a*/ 	.short	(.L_13 - .L_12)
.L_12:
        /*001c*/ 	.word	0x00000000
        /*0020*/ 	.short	0x0001
        /*0022*/ 	.short	0x0008
        /*0024*/ 	.byte	0x00, 0xf4, 0x21, 0x00


	//----- nvinfo : EIATTR_KPARAM_INFO
	.align		4
.L_13:
        /*0028*/ 	.byte	0x04, 0x17
        /*002a*/ 	.short	(.L_15 - .L_14)
.L_14:
        /*002c*/ 	.word	0x00000000
        /*0030*/ 	.short	0x0000
        /*0032*/ 	.short	0x0000
        /*0034*/ 	.byte	0x00, 0xf4, 0x21, 0x00


	//----- nvinfo : EIATTR_SPARSE_MMA_MASK
	.align		4
.L_15:
        /*0038*/ 	.byte	0x03, 0x50
        /*003a*/ 	.short	0x0000


	//----- nvinfo : EIATTR_MAXREG_COUNT
	.align		4
        /*003c*/ 	.byte	0x03, 0x1b
        /*003e*/ 	.short	0x00ff


	//----- nvinfo : EIATTR_EXIT_INSTR_OFFSETS
	.align		4
        /*0040*/ 	.byte	0x04, 0x1c
        /*0042*/ 	.short	(.L_17 - .L_16)


	//   ....[0]....
.L_16:
        /*0044*/ 	.word	0x00000360


	//----- nvinfo : EIATTR_REQNTID
	.align		4
.L_17:
        /*0048*/ 	.byte	0x04, 0x10
        /*004a*/ 	.short	(.L_19 - .L_18)
.L_18:
        /*004c*/ 	.word	0x00000080
        /*0050*/ 	.word	0x00000001
        /*0054*/ 	.word	0x00000001


	//----- nvinfo : EIATTR_CBANK_PARAM_SIZE
	.align		4
.L_19:
        /*0058*/ 	.byte	0x03, 0x19
        /*005a*/ 	.short	0x0014


	//----- nvinfo : EIATTR_PARAM_CBANK
	.align		4
        /*005c*/ 	.byte	0x04, 0x0a
        /*005e*/ 	.short	(.L_21 - .L_20)
	.align		4
.L_20:
        /*0060*/ 	.word	index@(.nv.constant0.triton_poi_fused_convolution_relu_8)
        /*0064*/ 	.short	0x0210
        /*0066*/ 	.short	0x0014


	//----- nvinfo : EIATTR_SW_WAR
	.align		4
.L_21:
        /*0068*/ 	.byte	0x04, 0x36
        /*006a*/ 	.short	(.L_23 - .L_22)
.L_22:
        /*006c*/ 	.word	0x00000008
.L_23:


//--------------------- .nv.callgraph             --------------------------
	.section	.nv.callgraph,"",@"SHT_CUDA_CALLGRAPH"
	.align	4
	.sectionentsize	8
	.align		4
        /*0000*/ 	.word	0x00000000
	.align		4
        /*0004*/ 	.word	0xffffffff
	.align		4
        /*0008*/ 	.word	0x00000000
	.align		4
        /*000c*/ 	.word	0xfffffffe
	.align		4
        /*0010*/ 	.word	0x00000000
	.align		4
        /*0014*/ 	.word	0xfffffffd
	.align		4
        /*0018*/ 	.word	0x00000000
	.align		4
        /*001c*/ 	.word	0xfffffffc


//--------------------- .text.triton_poi_fused_convolution_relu_8 --------------------------
	.section	.text.triton_poi_fused_convolution_relu_8,"ax",@progbits
	.align	128
        .global         triton_poi_fused_convolution_relu_8
        .type           triton_poi_fused_convolution_relu_8,@function
        .size           triton_poi_fused_convolution_relu_8,(.L_x_1 - triton_poi_fused_convolution_relu_8)
        .other          triton_poi_fused_convolution_relu_8,@"STO_CUDA_ENTRY STV_DEFAULT"
triton_poi_fused_convolution_relu_8:
.text.triton_poi_fused_convolution_relu_8:
[----:B------:R-:W-:Y:S01]  /*0000*/  LDC R1, c[0x0][0x28] ;  /* 0x00000a00ff017b82 */ /* 0x000fe20000000800 */
[----:B------:R-:W1:Y:S07]  /*0010*/  S2R R0, SR_TID.X ;  /* 0x0000000000007919 */ /* 0x000e6e0000002100 */
[----:B------:R-:W2:Y:S01]  /*0020*/  LDC.64 R2, c[0x0][0x218] ;  /* 0x00008600ff027b82 */ /* 0x000ea20000000a00 */
[----:B------:R-:W-:Y:S01]  /*0030*/  ULDC.64 UR4, c[0x0][0x208] ;  /* 0x0000820000047ab9 */ /* 0x000fe20000000a00 */
[----:B------:R-:W3:Y:S06]  /*0040*/  S2R R5, SR_CTAID.X ;  /* 0x0000000000057919 */ /* 0x000eec0000002500 */
[----:B------:R-:W4:Y:S01]  /*0050*/  LDC.64 R8, c[0x0][0x210] ;  /* 0x00008400ff087b82 */ /* 0x000f220000000a00 */
[----:B-1----:R-:W-:Y:S01]  /*0060*/  IMAD.SHL.U32 R0, R0, 0x4, RZ ;  /* 0x0000000400007824 */ /* 0x002fe200078e00ff */
[----:B---3--:R-:W-:-:S04]  /*0070*/  SHF.R.S32.HI R4, RZ, 0x15, R5 ;  /* 0x00000015ff047819 */ /* 0x008fc80000011405 */
[----:B------:R-:W-:Y:S02]  /*0080*/  LOP3.LUT R0, R0, 0x1fc, RZ, 0xc0, !PT ;  /* 0x000001fc00007812 */ /* 0x000fe400078ec0ff */
[----:B------:R-:W-:-:S03]  /*0090*/  SGXT R4, R4, 0x1 ;  /* 0x000000010404781a */ /* 0x000fc60000000200 */
[----:B------:R-:W-:-:S04]  /*00a0*/  IMAD R5, R5, 0x400, R0 ;  /* 0x0000040005057824 */ /* 0x000fc800078e0200 */
[----:B----4-:R-:W-:Y:S01]  /*00b0*/  IMAD.WIDE R8, R5, 0x4, R8 ;  /* 0x0000000405087825 */ /* 0x010fe200078e0208 */
[----:B------:R-:W-:-:S04]  /*00c0*/  LEA.HI R4, R4, R5, RZ, 0xe ;  /* 0x0000000504047211 */ /* 0x000fc800078f70ff */
[----:B------:R-:W-:Y:S01]  /*00d0*/  SHF.R.S32.HI R0, RZ, 0xe, R4 ;  /* 0x0000000eff007819 */ /* 0x000fe20000011404 */
[----:B------:R-:W-:-:S03]  /*00e0*/  VIADD R4, R4, 0x200 ;  /* 0x0000020004047836 */ /* 0x000fc60000000000 */
[----:B------:R-:W-:Y:S02]  /*00f0*/  LEA.HI R6, R0, R0, RZ, 0x8 ;  /* 0x0000000000067211 */ /* 0x000fe400078f40ff */
[----:B------:R-:W-:Y:S02]  /*0100*/  SHF.R.S32.HI R4, RZ, 0xe, R4 ;  /* 0x0000000eff047819 */ /* 0x000fe40000011404 */
[----:B------:R-:W-:Y:S02]  /*0110*/  LOP3.LUT R7, R6, 0xffffff00, RZ, 0xc0, !PT ;  /* 0xffffff0006077812 */ /* 0x000fe400078ec0ff */
[----:B------:R-:W-:-:S03]  /*0120*/  LEA.HI R6, R4, R4, RZ, 0x8 ;  /* 0x0000000404067211 */ /* 0x000fc600078f40ff */
[----:B------:R-:W-:Y:S01]  /*0130*/  IMAD.IADD R7, R0, 0x1, -R7 ;  /* 0x0000000100077824 */ /* 0x000fe200078e0a07 */
[----:B------:R-:W-:-:S03]  /*0140*/  LOP3.LUT R13, R6, 0xffffff00, RZ, 0xc0, !PT ;  /* 0xffffff00060d7812 */ /* 0x000fc600078ec0ff */
[----:B--2---:R-:W-:-:S04]  /*0150*/  IMAD.WIDE R10, R7, 0x4, R2 ;  /* 0x00000004070a7825 */ /* 0x004fc800078e0202 */
[----:B------:R-:W-:Y:S02]  /*0160*/  IMAD.IADD R13, R4, 0x1, -R13 ;  /* 0x00000001040d7824 */ /* 0x000fe400078e0a0d */
[----:B------:R-:W2:Y:S02]  /*0170*/  LDG.E.128 R4, desc[UR4][R8.64] ;  /* 0x0000000408047981 */ /* 0x000ea4000c1e1d00 */
[----:B------:R-:W-:Y:S02]  /*0180*/  IMAD.WIDE R2, R13, 0x4, R2 ;  /* 0x000000040d027825 */ /* 0x000fe400078e0202 */
[----:B------:R-:W2:Y:S04]  /*0190*/  LDG.E.EL R10, desc[UR4][R10.64] ;  /* 0x000000040a0a7981 */ /* 0x000ea8000c2e1900 */
[----:B------:R-:W3:Y:S04]  /*01a0*/  LDG.E.EL R2, desc[UR4][R2.64] ;  /* 0x0000000402027981 */ /* 0x000ee8000c2e1900 */
[----:B------:R-:W3:Y:S01]  /*01b0*/  LDG.E.128 R12, desc[UR4][R8.64+0x800] ;  /* 0x00080004080c7981 */ /* 0x000ee2000c1e1d00 */
[CC--:B--2---:R-:W-:Y:S01]  /*01c0*/  FSETP.GEU.AND P6, PT, R5.reuse, -R10.reuse, PT ;  /* 0x8000000a0500720b */ /* 0x0c4fe20003fce000 */
[--C-:B------:R-:W-:Y:S01]  /*01d0*/  FADD R5, R5, R10.reuse ;  /* 0x0000000a05057221 */ /* 0x100fe20000000000 */
[CC--:B------:R-:W-:Y:S01]  /*01e0*/  FSETP.GEU.AND P0, PT, R6.reuse, -R10.reuse, PT ;  /* 0x8000000a0600720b */ /* 0x0c0fe20003f0e000 */
[--C-:B------:R-:W-:Y:S01]  /*01f0*/  FADD R6, R6, R10.reuse ;  /* 0x0000000a06067221 */ /* 0x100fe20000000000 */
[C---:B------:R-:W-:Y:S01]  /*0200*/  FSETP.GEU.AND P1, PT, R7.reuse, -R10, PT ;  /* 0x8000000a0700720b */ /* 0x040fe20003f2e000 */
[----:B------:R-:W-:Y:S01]  /*0210*/  FADD R7, R7, R10 ;  /* 0x0000000a07077221 */ /* 0x000fe20000000000 */
[----:B------:R-:W-:-:S02]  /*0220*/  SEL R5, R5, RZ, P6 ;  /* 0x000000ff05057207 */ /* 0x000fc40003000000 */
[CC--:B---3--:R-:W-:Y:S01]  /*0230*/  FSETP.GEU.AND P3, PT, R13.reuse, -R2.reuse, PT ;  /* 0x800000020d00720b */ /* 0x0c8fe20003f6e000 */
[--C-:B------:R-:W-:Y:S01]  /*0240*/  FADD R13, R13, R2.reuse ;  /* 0x000000020d0d7221 */ /* 0x100fe20000000000 */
[CC--:B------:R-:W-:Y:S01]  /*0250*/  FSETP.GEU.AND P4, PT, R14.reuse, -R2.reuse, PT ;  /* 0x800000020e00720b */ /* 0x0c0fe20003f8e000 */
[--C-:B------:R-:W-:Y:S01]  /*0260*/  FADD R14, R14, R2.reuse ;  /* 0x000000020e0e7221 */ /* 0x100fe20000000000 */
[C---:B------:R-:W-:Y:S01]  /*0270*/  FSETP.GEU.AND P5, PT, R15.reuse, -R2, PT ;  /* 0x800000020f00720b */ /* 0x040fe20003fae000 */
[----:B------:R-:W-:Y:S01]  /*0280*/  FADD R15, R15, R2 ;  /* 0x000000020f0f7221 */ /* 0x000fe20000000000 */
[C---:B------:R-:W-:Y:S01]  /*0290*/  FSETP.GEU.AND P2, PT, R4.reuse, -R10, PT ;  /* 0x8000000a0400720b */ /* 0x040fe20003f4e000 */
[----:B------:R-:W-:Y:S01]  /*02a0*/  FADD R4, R4, R10 ;  /* 0x0000000a04047221 */ /* 0x000fe20000000000 */
[C---:B------:R-:W-:Y:S01]  /*02b0*/  FSETP.GEU.AND P6, PT, R12.reuse, -R2, PT ;  /* 0x800000020c00720b */ /* 0x040fe20003fce000 */
[----:B------:R-:W-:Y:S01]  /*02c0*/  FADD R2, R12, R2 ;  /* 0x000000020c027221 */ /* 0x000fe20000000000 */
[----:B------:R-:W-:-:S02]  /*02d0*/  SEL R6, R6, RZ, P0 ;  /* 0x000000ff06067207 */ /* 0x000fc40000000000 */
[----:B------:R-:W-:Y:S02]  /*02e0*/  SEL R7, R7, RZ, P1 ;  /* 0x000000ff07077207 */ /* 0x000fe40000800000 */
[----:B------:R-:W-:Y:S02]  /*02f0*/  SEL R4, R4, RZ, P2 ;  /* 0x000000ff04047207 */ /* 0x000fe40001000000 */
[----:B------:R-:W-:Y:S02]  /*0300*/  SEL R13, R13, RZ, P3 ;  /* 0x000000ff0d0d7207 */ /* 0x000fe40001800000 */
[----:B------:R-:W-:Y:S01]  /*0310*/  SEL R14, R14, RZ, P4 ;  /* 0x000000ff0e0e7207 */ /* 0x000fe20002000000 */
[----:B------:R-:W-:Y:S01]  /*0320*/  STG.E.128 desc[UR4][R8.64], R4 ;  /* 0x0000000408007986 */ /* 0x000fe2000c101d04 */
[----:B------:R-:W-:Y:S02]  /*0330*/  SEL R15, R15, RZ, P5 ;  /* 0x000000ff0f0f7207 */ /* 0x000fe40002800000 */
[----:B------:R-:W-:-:S05]  /*0340*/  SEL R12, R2, RZ, P6 ;  /* 0x000000ff020c7207 */ /* 0x000fca0003000000 */
[----:B------:R-:W-:Y:S01]  /*0350*/  STG.E.128 desc[UR4][R8.64+0x800], R12 ;  /* 0x0008000c08007986 */ /* 0x000fe2000c101d04 */
[----:B------:R-:W-:Y:S05]  /*0360*/  EXIT ;  /* 0x000000000000794d */ /* 0x000fea0003800000 */
.L_x_0:
[----:B------:R-:W-:-:S00]  /*0370*/  BRA `(.L_x_0) ;  /* 0xfffffffc00fc7947 */ /* 0x000fc0000383ffff */
[----:B------:R-:W-:-:S00]  /*0380*/  NOP ;  /* 0x0000000000007918 */ /* 0x000fc00000000000 */
[----:B------:R-:W-:-:S00]  /*0390*/  NOP ;  /* 0x0000000000007918 */ /* 0x000fc00000000000 */
[----:B------:R-:W-:-:S00]  /*03a0*/  NOP ;  /* 0x0000000000007918 */ /* 0x000fc00000000000 */
[----:B------:R-:W-:-:S00]  /*03b0*/  NOP ;  /* 0x0000000000007918 */ /* 0x000fc00000000000 */
[----:B------:R-:W-:-:S00]  /*03c0*/  NOP ;  /* 0x0000000000007918 */ /* 0x000fc00000000000 */
[----:B------:R-:W-:-:S00]  /*03d0*/  NOP ;  /* 0x0000000000007918 */ /* 0x000fc00000000000 */
[----:B------:R-:W-:-:S00]  /*03e0*/  NOP ;  /* 0x0000000000007918 */ /* 0x000fc00000000000 */
[----:B------:R-:W-:-:S00]  /*03f0*/  NOP ;  /* 0x0000000000007918 */ /* 0x000fc00000000000 */
.L_x_1:


//--------------------- .nv.constant0.triton_poi_fused_convolution_relu_8 --------------------------
	.section	.nv.constant0.triton_poi_fused_convolution_relu_8,"a",@progbits
	.sectionflags	@""
	.align	4
.nv.constant0.triton_poi_fused_convolution_relu_8:
	.zero		548
